//
// Generated by NVIDIA NVVM Compiler
//
// Compiler Build ID: CL-36424714
// Cuda compilation tools, release 13.0, V13.0.88
// Based on NVVM 20.0.0
//

.version 9.0
.target sm_100
.address_size 64

	// .globl	_Z6squarePiS_

.visible .entry _Z6squarePiS_(
	.param .u64 .ptr .align 1 _Z6squarePiS__param_0,
	.param .u64 .ptr .align 1 _Z6squarePiS__param_1
)
{
	.reg .b32 	%r<4>;
	.reg .b64 	%rd<8>;

	ld.param.u64 	%rd1, [_Z6squarePiS__param_0];
	ld.param.u64 	%rd2, [_Z6squarePiS__param_1];
	cvta.to.global.u64 	%rd3, %rd2;
	cvta.to.global.u64 	%rd4, %rd1;
	mov.u32 	%r1, %tid.x;
	mul.wide.u32 	%rd5, %r1, 4;
	add.s64 	%rd6, %rd4, %rd5;
	ld.global.u32 	%r2, [%rd6];
	mul.lo.s32 	%r3, %r2, %r2;
	add.s64 	%rd7, %rd3, %rd5;
	st.global.u32 	[%rd7], %r3;
	ret;

}


// ===== COMPILED SASS (sm_100) =====

	.target	sm_100

	.elftype	@"ET_EXEC"


//--------------------- .note.nv.tkinfo           --------------------------
	.section	.note.nv.tkinfo,"",@"SHT_NOTE"
	.sectionflags	@"SHF_NOTE_NV_TKINFO"
	.tkinfo
        /*0018*/ 	.word	0x00000002
        /*0030*/ 	.string	""
        /*0030*/ 	.string	"ptxas"
        /*0030*/ 	.string	"Cuda compilation tools, release 13.0, V13.0.88"
        /*0030*/ 	.string	"Build cuda_13.0.r13.0/compiler.36424714_0"
        /*0030*/ 	.string	"-arch sm_100 -m 64 "



//--------------------- .note.nv.cuinfo           --------------------------
	.section	.note.nv.cuinfo,"",@"SHT_NOTE"
	.sectionflags	@"SHF_NOTE_NV_CUINFO"
        /*0018*/ 	.short	0x0002
        /*001a*/ 	.short	0x0064
        /*001c*/ 	.short	0x0082
	.zero		2


//--------------------- .nv.info                  --------------------------
	.section	.nv.info,"",@"SHT_CUDA_INFO"
	.align	4


	//----- nvinfo : EIATTR_REGCOUNT
	.align		4
        /*0000*/ 	.byte	0x04, 0x2f
        /*0002*/ 	.short	(.L_1 - .L_0)
	.align		4
.L_0:
        /*0004*/ 	.word	index@(_Z6squarePiS_)
        /*0008*/ 	.word	0x0000000a


	//----- nvinfo : EIATTR_FRAME_SIZE
	.align		4
.L_1:
        /*000c*/ 	.byte	0x04, 0x11
        /*000e*/ 	.short	(.L_3 - .L_2)
	.align		4
.L_2:
        /*0010*/ 	.word	index@(_Z6squarePiS_)
        /*0014*/ 	.word	0x00000000


	//----- nvinfo : EIATTR_MIN_STACK_SIZE
	.align		4
.L_3:
        /*0018*/ 	.byte	0x04, 0x12
        /*001a*/ 	.short	(.L_5 - .L_4)
	.align		4
.L_4:
        /*001c*/ 	.word	index@(_Z6squarePiS_)
        /*0020*/ 	.word	0x00000000
.L_5:


//--------------------- .nv.compat                --------------------------
	.section	.nv.compat,"",@"SHT_CUDA_COMPAT_INFO"
	.align	4
        /*0000*/ 	.byte	0x02, 0x09, 0x00, 0x00, 0x02, 0x02, 0x01, 0x00, 0x02, 0x05, 0x05, 0x00, 0x03, 0x07, 0x01, 0x01
        /*0010*/ 	.byte	0x02, 0x03, 0x00, 0x00, 0x02, 0x06, 0x01, 0x00, 0x04, 0x0b, 0x08, 0x00, 0x09, 0x00, 0x00, 0x00
        /*0020*/ 	.byte	0x00, 0x00, 0x00, 0x00


//--------------------- .nv.info._Z6squarePiS_    --------------------------
	.section	.nv.info._Z6squarePiS_,"",@"SHT_CUDA_INFO"
	.sectionflags	@""
	.align	4


	//----- nvinfo : EIATTR_CUDA_API_VERSION
	.align		4
        /*0000*/ 	.byte	0x04, 0x37
        /*0002*/ 	.short	(.L_7 - .L_6)
.L_6:
        /*0004*/ 	.word	0x00000082


	//----- nvinfo : EIATTR_KPARAM_INFO
	.align		4
.L_7:
        /*0008*/ 	.byte	0x04, 0x17
        /*000a*/ 	.short	(.L_9 - .L_8)
.L_8:
        /*000c*/ 	.word	0x00000000
        /*0010*/ 	.short	0x0001
        /*0012*/ 	.short	0x0008
        /*0014*/ 	.byte	0x00, 0xf5, 0x21, 0x00


	//----- nvinfo : EIATTR_KPARAM_INFO
	.align		4
.L_9:
        /*0018*/ 	.byte	0x04, 0x17
        /*001a*/ 	.short	(.L_11 - .L_10)
.L_10:
        /*001c*/ 	.word	0x00000000
        /*0020*/ 	.short	0x0000
        /*0022*/ 	.short	0x0000
        /*0024*/ 	.byte	0x00, 0xf5, 0x21, 0x00


	//----- nvinfo : EIATTR_SPARSE_MMA_MASK
	.align		4
.L_11:
        /*0028*/ 	.byte	0x03, 0x50
        /*002a*/ 	.short	0x0000


	//----- nvinfo : EIATTR_MAXREG_COUNT
	.align		4
        /*002c*/ 	.byte	0x03, 0x1b
        /*002e*/ 	.short	0x00ff


	//----- nvinfo : EIATTR_MERCURY_ISA_VERSION
	.align		4
        /*0030*/ 	.byte	0x03, 0x5f
        /*0032*/ 	.short	0x0101


	//----- nvinfo : EIATTR_VRC_CTA_INIT_COUNT
	.align		4
        /*0034*/ 	.byte	0x02, 0x4a
	.zero		1
	.zero		1


	//----- nvinfo : EIATTR_EXIT_INSTR_OFFSETS
	.align		4
        /*0038*/ 	.byte	0x04, 0x1c
        /*003a*/ 	.short	(.L_13 - .L_12)


	//   ....[0]....
.L_12:
        /*003c*/ 	.word	0x000000a0


	//----- nvinfo : EIATTR_CBANK_PARAM_SIZE
	.align		4
.L_13:
        /*0040*/ 	.byte	0x03, 0x19
        /*0042*/ 	.short	0x0010


	//----- nvinfo : EIATTR_PARAM_CBANK
	.align		4
        /*0044*/ 	.byte	0x04, 0x0a
        /*0046*/ 	.short	(.L_15 - .L_14)
	.align		4
.L_14:
        /*0048*/ 	.word	index@(.nv.constant0._Z6squarePiS_)
        /*004c*/ 	.short	0x0380
        /*004e*/ 	.short	0x0010


	//----- nvinfo : EIATTR_SW_WAR
	.align		4
.L_15:
        /*0050*/ 	.byte	0x04, 0x36
        /*0052*/ 	.short	(.L_17 - .L_16)
.L_16:
        /*0054*/ 	.word	0x00000008
.L_17:


//--------------------- .nv.callgraph             --------------------------
	.section	.nv.callgraph,"",@"SHT_CUDA_CALLGRAPH"
	.align	4
	.sectionentsize	8
	.align		4
        /*0000*/ 	.word	0x00000000
	.align		4
        /*0004*/ 	.word	0xffffffff
	.align		4
        /*0008*/ 	.word	0x00000000
	.align		4
        /*000c*/ 	.word	0xfffffffe
	.align		4
        /*0010*/ 	.word	0x00000000
	.align		4
        /*0014*/ 	.word	0xfffffffd
	.align		4
        /*0018*/ 	.word	0x00000000
	.align		4
        /*001c*/ 	.word	0xfffffffc


//--------------------- .text._Z6squarePiS_       --------------------------
	.section	.text._Z6squarePiS_,"ax",@progbits
	.align	128
        .global         _Z6squarePiS_
        .type           _Z6squarePiS_,@function
        .size           _Z6squarePiS_,(.L_x_1 - _Z6squarePiS_)
        .other          _Z6squarePiS_,@"STO_CUDA_ENTRY STV_DEFAULT"
_Z6squarePiS_:
.text._Z6squarePiS_:
[----:B------:R-:W-:Y:S01]  /*0000*/  LDC R1, c[0x0][0x37c] ;  /* 0x0000df00ff017b82 */ /* 0x000fe20000000800 */
[----:B------:R-:W0:Y:S07]  /*0010*/  S2R R7, SR_TID.X ;  /* 0x0000000000077919 */ /* 0x000e2e0000002100 */
[----:B------:R-:W0:Y:S01]  /*0020*/  LDC.64 R2, c[0x0][0x380] ;  /* 0x0000e000ff027b82 */ /* 0x000e220000000a00 */
[----:B------:R-:W1:Y:S07]  /*0030*/  LDCU.64 UR4, c[0x0][0x358] ;  /* 0x00006b00ff0477ac */ /* 0x000e6e0008000a00 */
[----:B------:R-:W2:Y:S01]  /*0040*/  LDC.64 R4, c[0x0][0x388] ;  /* 0x0000e200ff047b82 */ /* 0x000ea20000000a00 */
[----:B0-----:R-:W-:-:S06]  /*0050*/  IMAD.WIDE.U32 R2, R7, 0x4, R2 ;  /* 0x0000000407027825 */ /* 0x001fcc00078e0002 */
[----:B-1----:R-:W3:Y:S01]  /*0060*/  LDG.E R2, desc[UR4][R2.64] ;  /* 0x0000000402027981 */ /* 0x002ee2000c1e1900 */
[----:B--2---:R-:W-:-:S04]  /*0070*/  IMAD.WIDE.U32 R4, R7, 0x4, R4 ;  /* 0x0000000407047825 */ /* 0x004fc800078e0004 */
[----:B---3--:R-:W-:-:S05]  /*0080*/  IMAD R7, R2, R2, RZ ;  /* 0x0000000202077224 */ /* 0x008fca00078e02ff */
[----:B------:R-:W-:Y:S01]  /*0090*/  STG.E desc[UR4][R4.64], R7 ;  /* 0x0000000704007986 */ /* 0x000fe2000c101904 */
[----:B------:R-:W-:Y:S05]  /*00a0*/  EXIT ;  /* 0x000000000000794d */ /* 0x000fea0003800000 */
.L_x_0:
[----:B------:R-:W-:-:S00]  /*00b0*/  BRA `(.L_x_0) ;  /* 0xfffffffc00fc7947 */ /* 0x000fc0000383ffff */
[----:B------:R-:W-:-:S00]  /*00c0*/  NOP ;  /* 0x0000000000007918 */ /* 0x000fc00000000000 */
        /* <DEDUP_REMOVED lines=11> */
.L_x_1:


//--------------------- .nv.shared.reserved.0     --------------------------
	.section	.nv.shared.reserved.0,"aw",@nobits
	.weak		__nv_reservedSMEM_offset_0_alias
	.size		__nv_reservedSMEM_offset_0_alias, 0, 64
	.other		__nv_reservedSMEM_offset_0_alias,@"STO_CUDA_RESERVED_SHARED STV_DEFAULT"
__nv_reservedSMEM_offset_0_alias:
	.zero		0
	.zero		64


//--------------------- .nv.constant0._Z6squarePiS_ --------------------------
	.section	.nv.constant0._Z6squarePiS_,"a",@progbits
	.sectionflags	@""
	.align	4
.nv.constant0._Z6squarePiS_:
	.zero		912


//--------------------- SYMBOLS --------------------------

	.type		.nv.reservedSmem.offset0,@object
	.size		.nv.reservedSmem.offset0,0x4
